//
// Generated by NVIDIA NVVM Compiler
//
// Compiler Build ID: CL-36424714
// Cuda compilation tools, release 13.0, V13.0.88
// Based on NVVM 20.0.0
//

.version 9.0
.target sm_100
.address_size 64

	// .globl	_Z14multiplyMatrixPiS_S_iii

.visible .entry _Z14multiplyMatrixPiS_S_iii(
	.param .u64 .ptr .align 1 _Z14multiplyMatrixPiS_S_iii_param_0,
	.param .u64 .ptr .align 1 _Z14multiplyMatrixPiS_S_iii_param_1,
	.param .u64 .ptr .align 1 _Z14multiplyMatrixPiS_S_iii_param_2,
	.param .u32 _Z14multiplyMatrixPiS_S_iii_param_3,
	.param .u32 _Z14multiplyMatrixPiS_S_iii_param_4,
	.param .u32 _Z14multiplyMatrixPiS_S_iii_param_5
)
{
	.reg .pred 	%p<13>;
	.reg .b32 	%r<107>;
	.reg .b64 	%rd<53>;

	ld.param.u64 	%rd7, [_Z14multiplyMatrixPiS_S_iii_param_0];
	ld.param.u64 	%rd8, [_Z14multiplyMatrixPiS_S_iii_param_1];
	ld.param.u64 	%rd6, [_Z14multiplyMatrixPiS_S_iii_param_2];
	ld.param.u32 	%r32, [_Z14multiplyMatrixPiS_S_iii_param_3];
	ld.param.u32 	%r30, [_Z14multiplyMatrixPiS_S_iii_param_4];
	ld.param.u32 	%r31, [_Z14multiplyMatrixPiS_S_iii_param_5];
	cvta.to.global.u64 	%rd1, %rd8;
	cvta.to.global.u64 	%rd2, %rd7;
	mov.u32 	%r33, %ctaid.y;
	mov.u32 	%r34, %ntid.y;
	mov.u32 	%r35, %tid.y;
	mad.lo.s32 	%r1, %r33, %r34, %r35;
	mov.u32 	%r36, %ctaid.x;
	mov.u32 	%r37, %ntid.x;
	mov.u32 	%r38, %tid.x;
	mad.lo.s32 	%r2, %r36, %r37, %r38;
	setp.ge.s32 	%p1, %r1, %r32;
	setp.ge.s32 	%p2, %r2, %r31;
	or.pred  	%p3, %p1, %p2;
	@%p3 bra 	$L__BB0_14;
	setp.lt.s32 	%p4, %r30, 1;
	mov.b32 	%r106, 0;
	@%p4 bra 	$L__BB0_13;
	mul.lo.s32 	%r3, %r30, %r1;
	and.b32  	%r4, %r30, 7;
	setp.lt.u32 	%p5, %r30, 8;
	mov.b32 	%r101, 0;
	mov.u32 	%r106, %r101;
	@%p5 bra 	$L__BB0_5;
	and.b32  	%r101, %r30, 2147483640;
	neg.s32 	%r95, %r101;
	shl.b32 	%r7, %r31, 3;
	mul.wide.u32 	%rd9, %r3, 4;
	add.s64 	%rd10, %rd9, %rd2;
	add.s64 	%rd52, %rd10, 16;
	mov.b32 	%r106, 0;
	mul.wide.s32 	%rd13, %r31, 4;
	mov.u32 	%r94, %r2;
$L__BB0_4:
	.pragma "nounroll";
	ld.global.u32 	%r43, [%rd52+-16];
	mul.wide.s32 	%rd11, %r94, 4;
	add.s64 	%rd12, %rd1, %rd11;
	ld.global.u32 	%r44, [%rd12];
	mad.lo.s32 	%r45, %r44, %r43, %r106;
	ld.global.u32 	%r46, [%rd52+-12];
	add.s64 	%rd14, %rd12, %rd13;
	ld.global.u32 	%r47, [%rd14];
	mad.lo.s32 	%r48, %r47, %r46, %r45;
	ld.global.u32 	%r49, [%rd52+-8];
	add.s64 	%rd15, %rd14, %rd13;
	ld.global.u32 	%r50, [%rd15];
	mad.lo.s32 	%r51, %r50, %r49, %r48;
	ld.global.u32 	%r52, [%rd52+-4];
	add.s64 	%rd16, %rd15, %rd13;
	ld.global.u32 	%r53, [%rd16];
	mad.lo.s32 	%r54, %r53, %r52, %r51;
	ld.global.u32 	%r55, [%rd52];
	add.s64 	%rd17, %rd16, %rd13;
	ld.global.u32 	%r56, [%rd17];
	mad.lo.s32 	%r57, %r56, %r55, %r54;
	ld.global.u32 	%r58, [%rd52+4];
	add.s64 	%rd18, %rd17, %rd13;
	ld.global.u32 	%r59, [%rd18];
	mad.lo.s32 	%r60, %r59, %r58, %r57;
	ld.global.u32 	%r61, [%rd52+8];
	add.s64 	%rd19, %rd18, %rd13;
	ld.global.u32 	%r62, [%rd19];
	mad.lo.s32 	%r63, %r62, %r61, %r60;
	ld.global.u32 	%r64, [%rd52+12];
	add.s64 	%rd20, %rd19, %rd13;
	ld.global.u32 	%r65, [%rd20];
	mad.lo.s32 	%r106, %r65, %r64, %r63;
	add.s32 	%r95, %r95, 8;
	add.s32 	%r94, %r94, %r7;
	add.s64 	%rd52, %rd52, 32;
	setp.ne.s32 	%p6, %r95, 0;
	@%p6 bra 	$L__BB0_4;
$L__BB0_5:
	setp.eq.s32 	%p7, %r4, 0;
	@%p7 bra 	$L__BB0_13;
	and.b32  	%r17, %r30, 3;
	setp.lt.u32 	%p8, %r4, 4;
	@%p8 bra 	$L__BB0_8;
	add.s32 	%r67, %r101, %r3;
	mul.wide.u32 	%rd21, %r67, 4;
	add.s64 	%rd22, %rd2, %rd21;
	ld.global.u32 	%r68, [%rd22];
	mad.lo.s32 	%r69, %r101, %r31, %r2;
	mul.wide.s32 	%rd23, %r69, 4;
	add.s64 	%rd24, %rd1, %rd23;
	ld.global.u32 	%r70, [%rd24];
	mad.lo.s32 	%r71, %r70, %r68, %r106;
	cvt.u64.u32 	%rd25, %r3;
	cvt.u64.u32 	%rd26, %r101;
	add.s64 	%rd27, %rd26, %rd25;
	shl.b64 	%rd28, %rd27, 2;
	add.s64 	%rd29, %rd2, %rd28;
	ld.global.u32 	%r72, [%rd29+4];
	mul.wide.s32 	%rd30, %r31, 4;
	add.s64 	%rd31, %rd24, %rd30;
	ld.global.u32 	%r73, [%rd31];
	mad.lo.s32 	%r74, %r73, %r72, %r71;
	ld.global.u32 	%r75, [%rd29+8];
	add.s64 	%rd32, %rd31, %rd30;
	ld.global.u32 	%r76, [%rd32];
	mad.lo.s32 	%r77, %r76, %r75, %r74;
	ld.global.u32 	%r78, [%rd29+12];
	add.s64 	%rd33, %rd32, %rd30;
	ld.global.u32 	%r79, [%rd33];
	mad.lo.s32 	%r106, %r79, %r78, %r77;
	add.s32 	%r101, %r101, 4;
$L__BB0_8:
	setp.eq.s32 	%p9, %r17, 0;
	@%p9 bra 	$L__BB0_13;
	setp.eq.s32 	%p10, %r17, 1;
	@%p10 bra 	$L__BB0_11;
	add.s32 	%r81, %r101, %r3;
	mul.wide.u32 	%rd34, %r81, 4;
	add.s64 	%rd35, %rd2, %rd34;
	ld.global.u32 	%r82, [%rd35];
	mad.lo.s32 	%r83, %r101, %r31, %r2;
	mul.wide.s32 	%rd36, %r83, 4;
	add.s64 	%rd37, %rd1, %rd36;
	ld.global.u32 	%r84, [%rd37];
	mad.lo.s32 	%r85, %r84, %r82, %r106;
	cvt.u64.u32 	%rd38, %r3;
	cvt.u64.u32 	%rd39, %r101;
	add.s64 	%rd40, %rd39, %rd38;
	shl.b64 	%rd41, %rd40, 2;
	add.s64 	%rd42, %rd2, %rd41;
	ld.global.u32 	%r86, [%rd42+4];
	mul.wide.s32 	%rd43, %r31, 4;
	add.s64 	%rd44, %rd37, %rd43;
	ld.global.u32 	%r87, [%rd44];
	mad.lo.s32 	%r106, %r87, %r86, %r85;
	add.s32 	%r101, %r101, 2;
$L__BB0_11:
	and.b32  	%r88, %r30, 1;
	setp.eq.b32 	%p11, %r88, 1;
	not.pred 	%p12, %p11;
	@%p12 bra 	$L__BB0_13;
	add.s32 	%r89, %r101, %r3;
	mul.wide.u32 	%rd45, %r89, 4;
	add.s64 	%rd46, %rd2, %rd45;
	ld.global.u32 	%r90, [%rd46];
	mad.lo.s32 	%r91, %r101, %r31, %r2;
	mul.wide.s32 	%rd47, %r91, 4;
	add.s64 	%rd48, %rd1, %rd47;
	ld.global.u32 	%r92, [%rd48];
	mad.lo.s32 	%r106, %r92, %r90, %r106;
$L__BB0_13:
	mad.lo.s32 	%r93, %r31, %r1, %r2;
	cvta.to.global.u64 	%rd49, %rd6;
	mul.wide.s32 	%rd50, %r93, 4;
	add.s64 	%rd51, %rd49, %rd50;
	st.global.u32 	[%rd51], %r106;
$L__BB0_14:
	ret;

}


// ===== COMPILED SASS (sm_100) =====

	.target	sm_100

	.elftype	@"ET_EXEC"


//--------------------- .note.nv.tkinfo           --------------------------
	.section	.note.nv.tkinfo,"",@"SHT_NOTE"
	.sectionflags	@"SHF_NOTE_NV_TKINFO"
	.tkinfo
        /*0018*/ 	.word	0x00000002
        /*0030*/ 	.string	""
        /*0030*/ 	.string	"ptxas"
        /*0030*/ 	.string	"Cuda compilation tools, release 13.0, V13.0.88"
        /*0030*/ 	.string	"Build cuda_13.0.r13.0/compiler.36424714_0"
        /*0030*/ 	.string	"-arch sm_100 -m 64 "



//--------------------- .note.nv.cuinfo           --------------------------
	.section	.note.nv.cuinfo,"",@"SHT_NOTE"
	.sectionflags	@"SHF_NOTE_NV_CUINFO"
        /*0018*/ 	.short	0x0002
        /*001a*/ 	.short	0x0064
        /*001c*/ 	.short	0x0082
	.zero		2


//--------------------- .nv.info                  --------------------------
	.section	.nv.info,"",@"SHT_CUDA_INFO"
	.align	4


	//----- nvinfo : EIATTR_REGCOUNT
	.align		4
        /*0000*/ 	.byte	0x04, 0x2f
        /*0002*/ 	.short	(.L_1 - .L_0)
	.align		4
.L_0:
        /*0004*/ 	.word	index@(_Z14multiplyMatrixPiS_S_iii)
        /*0008*/ 	.word	0x00000020


	//----- nvinfo : EIATTR_FRAME_SIZE
	.align		4
.L_1:
        /*000c*/ 	.byte	0x04, 0x11
        /*000e*/ 	.short	(.L_3 - .L_2)
	.align		4
.L_2:
        /*0010*/ 	.word	index@(_Z14multiplyMatrixPiS_S_iii)
        /*0014*/ 	.word	0x00000000


	//----- nvinfo : EIATTR_MIN_STACK_SIZE
	.align		4
.L_3:
        /*0018*/ 	.byte	0x04, 0x12
        /*001a*/ 	.short	(.L_5 - .L_4)
	.align		4
.L_4:
        /*001c*/ 	.word	index@(_Z14multiplyMatrixPiS_S_iii)
        /*0020*/ 	.word	0x00000000
.L_5:


//--------------------- .nv.compat                --------------------------
	.section	.nv.compat,"",@"SHT_CUDA_COMPAT_INFO"
	.align	4
        /*0000*/ 	.byte	0x02, 0x09, 0x00, 0x00, 0x02, 0x02, 0x01, 0x00, 0x02, 0x05, 0x05, 0x00, 0x03, 0x07, 0x01, 0x01
        /*0010*/ 	.byte	0x02, 0x03, 0x00, 0x00, 0x02, 0x06, 0x01, 0x00, 0x04, 0x0b, 0x08, 0x00, 0x09, 0x00, 0x00, 0x00
        /*0020*/ 	.byte	0x00, 0x00, 0x00, 0x00


//--------------------- .nv.info._Z14multiplyMatrixPiS_S_iii --------------------------
	.section	.nv.info._Z14multiplyMatrixPiS_S_iii,"",@"SHT_CUDA_INFO"
	.sectionflags	@""
	.align	4


	//----- nvinfo : EIATTR_CUDA_API_VERSION
	.align		4
        /*0000*/ 	.byte	0x04, 0x37
        /*0002*/ 	.short	(.L_7 - .L_6)
.L_6:
        /*0004*/ 	.word	0x00000082


	//----- nvinfo : EIATTR_KPARAM_INFO
	.align		4
.L_7:
        /*0008*/ 	.byte	0x04, 0x17
        /*000a*/ 	.short	(.L_9 - .L_8)
.L_8:
        /*000c*/ 	.word	0x00000000
        /*0010*/ 	.short	0x0005
        /*0012*/ 	.short	0x0020
        /*0014*/ 	.byte	0x00, 0xf0, 0x11, 0x00


	//----- nvinfo : EIATTR_KPARAM_INFO
	.align		4
.L_9:
        /*0018*/ 	.byte	0x04, 0x17
        /*001a*/ 	.short	(.L_11 - .L_10)
.L_10:
        /*001c*/ 	.word	0x00000000
        /*0020*/ 	.short	0x0004
        /*0022*/ 	.short	0x001c
        /*0024*/ 	.byte	0x00, 0xf0, 0x11, 0x00


	//----- nvinfo : EIATTR_KPARAM_INFO
	.align		4
.L_11:
        /*0028*/ 	.byte	0x04, 0x17
        /*002a*/ 	.short	(.L_13 - .L_12)
.L_12:
        /*002c*/ 	.word	0x00000000
        /*0030*/ 	.short	0x0003
        /*0032*/ 	.short	0x0018
        /*0034*/ 	.byte	0x00, 0xf0, 0x11, 0x00


	//----- nvinfo : EIATTR_KPARAM_INFO
	.align		4
.L_13:
        /*0038*/ 	.byte	0x04, 0x17
        /*003a*/ 	.short	(.L_15 - .L_14)
.L_14:
        /*003c*/ 	.word	0x00000000
        /*0040*/ 	.short	0x0002
        /*0042*/ 	.short	0x0010
        /*0044*/ 	.byte	0x00, 0xf5, 0x21, 0x00


	//----- nvinfo : EIATTR_KPARAM_INFO
	.align		4
.L_15:
        /*0048*/ 	.byte	0x04, 0x17
        /*004a*/ 	.short	(.L_17 - .L_16)
.L_16:
        /*004c*/ 	.word	0x00000000
        /*0050*/ 	.short	0x0001
        /*0052*/ 	.short	0x0008
        /*0054*/ 	.byte	0x00, 0xf5, 0x21, 0x00


	//----- nvinfo : EIATTR_KPARAM_INFO
	.align		4
.L_17:
        /*0058*/ 	.byte	0x04, 0x17
        /*005a*/ 	.short	(.L_19 - .L_18)
.L_18:
        /*005c*/ 	.word	0x00000000
        /*0060*/ 	.short	0x0000
        /*0062*/ 	.short	0x0000
        /*0064*/ 	.byte	0x00, 0xf5, 0x21, 0x00


	//----- nvinfo : EIATTR_SPARSE_MMA_MASK
	.align		4
.L_19:
        /*0068*/ 	.byte	0x03, 0x50
        /*006a*/ 	.short	0x0000


	//----- nvinfo : EIATTR_MAXREG_COUNT
	.align		4
        /*006c*/ 	.byte	0x03, 0x1b
        /*006e*/ 	.short	0x00ff


	//----- nvinfo : EIATTR_MERCURY_ISA_VERSION
	.align		4
        /*0070*/ 	.byte	0x03, 0x5f
        /*0072*/ 	.short	0x0101


	//----- nvinfo : EIATTR_VRC_CTA_INIT_COUNT
	.align		4
        /*0074*/ 	.byte	0x02, 0x4a
	.zero		1
	.zero		1


	//----- nvinfo : EIATTR_EXIT_INSTR_OFFSETS
	.align		4
        /*0078*/ 	.byte	0x04, 0x1c
        /*007a*/ 	.short	(.L_21 - .L_20)


	//   ....[0]....
.L_20:
        /*007c*/ 	.word	0x000000d0


	//   ....[1]....
        /*0080*/ 	.word	0x000008e0


	//----- nvinfo : EIATTR_CBANK_PARAM_SIZE
	.align		4
.L_21:
        /*0084*/ 	.byte	0x03, 0x19
        /*0086*/ 	.short	0x0024


	//----- nvinfo : EIATTR_PARAM_CBANK
	.align		4
        /*0088*/ 	.byte	0x04, 0x0a
        /*008a*/ 	.short	(.L_23 - .L_22)
	.align		4
.L_22:
        /*008c*/ 	.word	index@(.nv.constant0._Z14multiplyMatrixPiS_S_iii)
        /*0090*/ 	.short	0x0380
        /*0092*/ 	.short	0x0024


	//----- nvinfo : EIATTR_SW_WAR
	.align		4
.L_23:
        /*0094*/ 	.byte	0x04, 0x36
        /*0096*/ 	.short	(.L_25 - .L_24)
.L_24:
        /*0098*/ 	.word	0x00000008
.L_25:


//--------------------- .nv.callgraph             --------------------------
	.section	.nv.callgraph,"",@"SHT_CUDA_CALLGRAPH"
	.align	4
	.sectionentsize	8
	.align		4
        /*0000*/ 	.word	0x00000000
	.align		4
        /*0004*/ 	.word	0xffffffff
	.align		4
        /*0008*/ 	.word	0x00000000
	.align		4
        /*000c*/ 	.word	0xfffffffe
	.align		4
        /*0010*/ 	.word	0x00000000
	.align		4
        /*0014*/ 	.word	0xfffffffd
	.align		4
        /*0018*/ 	.word	0x00000000
	.align		4
        /*001c*/ 	.word	0xfffffffc


//--------------------- .text._Z14multiplyMatrixPiS_S_iii --------------------------
	.section	.text._Z14multiplyMatrixPiS_S_iii,"ax",@progbits
	.align	128
        .global         _Z14multiplyMatrixPiS_S_iii
        .type           _Z14multiplyMatrixPiS_S_iii,@function
        .size           _Z14multiplyMatrixPiS_S_iii,(.L_x_5 - _Z14multiplyMatrixPiS_S_iii)
        .other          _Z14multiplyMatrixPiS_S_iii,@"STO_CUDA_ENTRY STV_DEFAULT"
_Z14multiplyMatrixPiS_S_iii:
.text._Z14multiplyMatrixPiS_S_iii:
[----:B------:R-:W-:Y:S01]  /*0000*/  LDC R1, c[0x0][0x37c] ;  /* 0x0000df00ff017b82 */ /* 0x000fe20000000800 */
[----:B------:R-:W0:Y:S07]  /*0010*/  S2R R5, SR_TID.X ;  /* 0x0000000000057919 */ /* 0x000e2e0000002100 */
[----:B------:R-:W1:Y:S01]  /*0020*/  LDC R16, c[0x0][0x364] ;  /* 0x0000d900ff107b82 */ /* 0x000e620000000800 */
[----:B------:R-:W2:Y:S01]  /*0030*/  LDCU UR6, c[0x0][0x398] ;  /* 0x00007300ff0677ac */ /* 0x000ea20008000800 */
[----:B------:R-:W1:Y:S06]  /*0040*/  S2R R3, SR_TID.Y ;  /* 0x0000000000037919 */ /* 0x000e6c0000002200 */
[----:B------:R-:W0:Y:S08]  /*0050*/  S2UR UR5, SR_CTAID.X ;  /* 0x00000000000579c3 */ /* 0x000e300000002500 */
[----:B------:R-:W0:Y:S08]  /*0060*/  LDC R0, c[0x0][0x360] ;  /* 0x0000d800ff007b82 */ /* 0x000e300000000800 */
[----:B------:R-:W1:Y:S08]  /*0070*/  S2UR UR4, SR_CTAID.Y ;  /* 0x00000000000479c3 */ /* 0x000e700000002600 */
[----:B------:R-:W3:Y:S01]  /*0080*/  LDC R17, c[0x0][0x3a0] ;  /* 0x0000e800ff117b82 */ /* 0x000ee20000000800 */
[----:B0-----:R-:W-:-:S02]  /*0090*/  IMAD R0, R0, UR5, R5 ;  /* 0x0000000500007c24 */ /* 0x001fc4000f8e0205 */
[----:B-1----:R-:W-:-:S03]  /*00a0*/  IMAD R16, R16, UR4, R3 ;  /* 0x0000000410107c24 */ /* 0x002fc6000f8e0203 */
[----:B---3--:R-:W-:-:S04]  /*00b0*/  ISETP.GE.AND P0, PT, R0, R17, PT ;  /* 0x000000110000720c */ /* 0x008fc80003f06270 */
[----:B--2---:R-:W-:-:S13]  /*00c0*/  ISETP.GE.OR P0, PT, R16, UR6, P0 ;  /* 0x0000000610007c0c */ /* 0x004fda0008706670 */
[----:B------:R-:W-:Y:S05]  /*00d0*/  @P0 EXIT ;  /* 0x000000000000094d */ /* 0x000fea0003800000 */
[----:B------:R-:W0:Y:S01]  /*00e0*/  LDC R19, c[0x0][0x39c] ;  /* 0x0000e700ff137b82 */ /* 0x000e220000000800 */
[----:B------:R-:W1:Y:S01]  /*00f0*/  LDCU.64 UR4, c[0x0][0x358] ;  /* 0x00006b00ff0477ac */ /* 0x000e620008000a00 */
[----:B------:R-:W-:Y:S01]  /*0100*/  HFMA2 R24, -RZ, RZ, 0, 0 ;  /* 0x00000000ff187431 */ /* 0x000fe200000001ff */
[----:B0-----:R-:W-:-:S13]  /*0110*/  ISETP.GE.AND P0, PT, R19, 0x1, PT ;  /* 0x000000011300780c */ /* 0x001fda0003f06270 */
[----:B-1----:R-:W-:Y:S05]  /*0120*/  @!P0 BRA `(.L_x_0) ;  /* 0x0000000400dc8947 */ /* 0x002fea0003800000 */
[C---:B------:R-:W-:Y:S01]  /*0130*/  ISETP.GE.U32.AND P1, PT, R19.reuse, 0x8, PT ;  /* 0x000000081300780c */ /* 0x040fe20003f26070 */
[----:B------:R-:W-:Y:S01]  /*0140*/  IMAD R20, R16, R19, RZ ;  /* 0x0000001310147224 */ /* 0x000fe200078e02ff */
[----:B------:R-:W-:Y:S02]  /*0150*/  LOP3.LUT R27, R19, 0x7, RZ, 0xc0, !PT ;  /* 0x00000007131b7812 */ /* 0x000fe400078ec0ff */
[----:B------:R-:W-:Y:S02]  /*0160*/  MOV R21, RZ ;  /* 0x000000ff00157202 */ /* 0x000fe40000000f00 */
[----:B------:R-:W-:Y:S02]  /*0170*/  ISETP.NE.AND P0, PT, R27, RZ, PT ;  /* 0x000000ff1b00720c */ /* 0x000fe40003f05270 */
[----:B------:R-:W-:-:S05]  /*0180*/  MOV R24, RZ ;  /* 0x000000ff00187202 */ /* 0x000fca0000000f00 */
[----:B------:R-:W-:Y:S06]  /*0190*/  @!P1 BRA `(.L_x_1) ;  /* 0x0000000000c09947 */ /* 0x000fec0003800000 */
[----:B------:R-:W0:Y:S01]  /*01a0*/  LDC.64 R2, c[0x0][0x380] ;  /* 0x0000e000ff027b82 */ /* 0x000e220000000a00 */
[----:B------:R-:W-:Y:S02]  /*01b0*/  LOP3.LUT R21, R19, 0x7ffffff8, RZ, 0xc0, !PT ;  /* 0x7ffffff813157812 */ /* 0x000fe400078ec0ff */
[----:B------:R-:W-:Y:S02]  /*01c0*/  MOV R24, RZ ;  /* 0x000000ff00187202 */ /* 0x000fe40000000f00 */
[----:B------:R-:W-:Y:S02]  /*01d0*/  MOV R18, R0 ;  /* 0x0000000000127202 */ /* 0x000fe40000000f00 */
[----:B------:R-:W-:Y:S01]  /*01e0*/  IADD3 R22, PT, PT, -R21, RZ, RZ ;  /* 0x000000ff15167210 */ /* 0x000fe20007ffe1ff */
[----:B0-----:R-:W-:-:S03]  /*01f0*/  IMAD.WIDE.U32 R2, R20, 0x4, R2 ;  /* 0x0000000414027825 */ /* 0x001fc600078e0002 */
[----:B------:R-:W-:-:S04]  /*0200*/  IADD3 R4, P1, PT, R2, 0x10, RZ ;  /* 0x0000001002047810 */ /* 0x000fc80007f3e0ff */
[----:B------:R-:W-:-:S09]  /*0210*/  IADD3.X R3, PT, PT, RZ, R3, RZ, P1, !PT ;  /* 0x00000003ff037210 */ /* 0x000fd20000ffe4ff */
.L_x_2:
[----:B------:R-:W0:Y:S01]  /*0220*/  LDC.64 R14, c[0x0][0x388] ;  /* 0x0000e200ff0e7b82 */ /* 0x000e220000000a00 */
[----:B------:R-:W-:-:S05]  /*0230*/  MOV R2, R4 ;  /* 0x0000000400027202 */ /* 0x000fca0000000f00 */
[----:B------:R-:W2:Y:S04]  /*0240*/  LDG.E R25, desc[UR4][R2.64+-0x10] ;  /* 0xfffff00402197981 */ /* 0x000ea8000c1e1900 */
[----:B------:R-:W3:Y:S04]  /*0250*/  LDG.E R23, desc[UR4][R2.64+-0xc] ;  /* 0xfffff40402177981 */ /* 0x000ee8000c1e1900 */
[----:B------:R-:W4:Y:S04]  /*0260*/  LDG.E R29, desc[UR4][R2.64+-0x8] ;  /* 0xfffff804021d7981 */ /* 0x000f28000c1e1900 */
[----:B------:R-:W5:Y:S01]  /*0270*/  LDG.E R28, desc[UR4][R2.64+-0x4] ;  /* 0xfffffc04021c7981 */ /* 0x000f62000c1e1900 */
[----:B0-----:R-:W-:-:S05]  /*0280*/  IMAD.WIDE R14, R18, 0x4, R14 ;  /* 0x00000004120e7825 */ /* 0x001fca00078e020e */
[----:B------:R0:W2:Y:S01]  /*0290*/  LDG.E R26, desc[UR4][R14.64] ;  /* 0x000000040e1a7981 */ /* 0x0000a2000c1e1900 */
[----:B------:R-:W-:-:S04]  /*02a0*/  IMAD.WIDE R12, R17, 0x4, R14 ;  /* 0x00000004110c7825 */ /* 0x000fc800078e020e */
[C---:B------:R-:W-:Y:S02]  /*02b0*/  IMAD.WIDE R4, R17.reuse, 0x4, R12 ;  /* 0x0000000411047825 */ /* 0x040fe400078e020c */
[----:B------:R-:W3:Y:S02]  /*02c0*/  LDG.E R12, desc[UR4][R12.64] ;  /* 0x000000040c0c7981 */ /* 0x000ee4000c1e1900 */
[C---:B------:R-:W-:Y:S02]  /*02d0*/  IMAD.WIDE R8, R17.reuse, 0x4, R4 ;  /* 0x0000000411087825 */ /* 0x040fe400078e0204 */
[----:B------:R-:W4:Y:S02]  /*02e0*/  LDG.E R4, desc[UR4][R4.64] ;  /* 0x0000000404047981 */ /* 0x000f24000c1e1900 */
[C---:B------:R-:W-:Y:S02]  /*02f0*/  IMAD.WIDE R6, R17.reuse, 0x4, R8 ;  /* 0x0000000411067825 */ /* 0x040fe400078e0208 */
[----:B------:R-:W5:Y:S02]  /*0300*/  LDG.E R8, desc[UR4][R8.64] ;  /* 0x0000000408087981 */ /* 0x000f64000c1e1900 */
[----:B------:R-:W-:-:S02]  /*0310*/  IMAD.WIDE R10, R17, 0x4, R6 ;  /* 0x00000004110a7825 */ /* 0x000fc400078e0206 */
[----:B------:R-:W5:Y:S04]  /*0320*/  LDG.E R5, desc[UR4][R2.64] ;  /* 0x0000000402057981 */ /* 0x000f68000c1e1900 */
[----:B------:R-:W5:Y:S01]  /*0330*/  LDG.E R6, desc[UR4][R6.64] ;  /* 0x0000000406067981 */ /* 0x000f62000c1e1900 */
[----:B0-----:R-:W-:-:S03]  /*0340*/  IMAD.WIDE R14, R17, 0x4, R10 ;  /* 0x00000004110e7825 */ /* 0x001fc600078e020a */
[----:B------:R-:W5:Y:S04]  /*0350*/  LDG.E R10, desc[UR4][R10.64] ;  /* 0x000000040a0a7981 */ /* 0x000f68000c1e1900 */
[----:B------:R-:W5:Y:S04]  /*0360*/  LDG.E R13, desc[UR4][R14.64] ;  /* 0x000000040e0d7981 */ /* 0x000f68000c1e1900 */
[----:B------:R-:W5:Y:S04]  /*0370*/  LDG.E R7, desc[UR4][R2.64+0x4] ;  /* 0x0000040402077981 */ /* 0x000f68000c1e1900 */
[----:B------:R-:W5:Y:S01]  /*0380*/  LDG.E R9, desc[UR4][R2.64+0xc] ;  /* 0x00000c0402097981 */ /* 0x000f62000c1e1900 */
[----:B--2---:R-:W-:-:S02]  /*0390*/  IMAD R26, R25, R26, R24 ;  /* 0x0000001a191a7224 */ /* 0x004fc400078e0218 */
[----:B------:R-:W-:Y:S02]  /*03a0*/  IMAD.WIDE R24, R17, 0x4, R14 ;  /* 0x0000000411187825 */ /* 0x000fe400078e020e */
[----:B------:R0:W2:Y:S04]  /*03b0*/  LDG.E R14, desc[UR4][R2.64+0x8] ;  /* 0x00000804020e7981 */ /* 0x0000a8000c1e1900 */
[----:B------:R-:W2:Y:S01]  /*03c0*/  LDG.E R24, desc[UR4][R24.64] ;  /* 0x0000000418187981 */ /* 0x000ea2000c1e1900 */
[----:B---3--:R-:W-:Y:S01]  /*03d0*/  IMAD R12, R23, R12, R26 ;  /* 0x0000000c170c7224 */ /* 0x008fe200078e021a */
[----:B------:R-:W-:-:S03]  /*03e0*/  IADD3 R22, PT, PT, R22, 0x8, RZ ;  /* 0x0000000816167810 */ /* 0x000fc60007ffe0ff */
[----:B----4-:R-:W-:Y:S01]  /*03f0*/  IMAD R29, R29, R4, R12 ;  /* 0x000000041d1d7224 */ /* 0x010fe200078e020c */
[----:B------:R-:W-:-:S03]  /*0400*/  ISETP.NE.AND P1, PT, R22, RZ, PT ;  /* 0x000000ff1600720c */ /* 0x000fc60003f25270 */
[----:B-----5:R-:W-:Y:S01]  /*0410*/  IMAD R8, R28, R8, R29 ;  /* 0x000000081c087224 */ /* 0x020fe200078e021d */
[----:B------:R-:W-:-:S03]  /*0420*/  IADD3 R4, P2, PT, R2, 0x20, RZ ;  /* 0x0000002002047810 */ /* 0x000fc60007f5e0ff */
[----:B------:R-:W-:Y:S01]  /*0430*/  IMAD R5, R5, R6, R8 ;  /* 0x0000000605057224 */ /* 0x000fe200078e0208 */
[----:B0-----:R-:W-:Y:S02]  /*0440*/  IADD3.X R3, PT, PT, RZ, R3, RZ, P2, !PT ;  /* 0x00000003ff037210 */ /* 0x001fe400017fe4ff */
[----:B------:R-:W-:Y:S01]  /*0450*/  LEA R18, R17, R18, 0x3 ;  /* 0x0000001211127211 */ /* 0x000fe200078e18ff */
[----:B------:R-:W-:-:S04]  /*0460*/  IMAD R5, R7, R10, R5 ;  /* 0x0000000a07057224 */ /* 0x000fc800078e0205 */
[----:B--2---:R-:W-:-:S04]  /*0470*/  IMAD R5, R14, R13, R5 ;  /* 0x0000000d0e057224 */ /* 0x004fc800078e0205 */
[----:B------:R-:W-:Y:S01]  /*0480*/  IMAD R24, R9, R24, R5 ;  /* 0x0000001809187224 */ /* 0x000fe200078e0205 */
[----:B------:R-:W-:Y:S06]  /*0490*/  @P1 BRA `(.L_x_2) ;  /* 0xfffffffc00601947 */ /* 0x000fec000383ffff */
.L_x_1:
[----:B------:R-:W-:Y:S05]  /*04a0*/  @!P0 BRA `(.L_x_0) ;  /* 0x0000000000fc8947 */ /* 0x000fea0003800000 */
[----:B------:R-:W-:Y:S02]  /*04b0*/  ISETP.GE.U32.AND P1, PT, R27, 0x4, PT ;  /* 0x000000041b00780c */ /* 0x000fe40003f26070 */
[----:B------:R-:W-:-:S04]  /*04c0*/  LOP3.LUT R14, R19, 0x3, RZ, 0xc0, !PT ;  /* 0x00000003130e7812 */ /* 0x000fc800078ec0ff */
[----:B------:R-:W-:-:S07]  /*04d0*/  ISETP.NE.AND P0, PT, R14, RZ, PT ;  /* 0x000000ff0e00720c */ /* 0x000fce0003f05270 */
[----:B------:R-:W-:Y:S06]  /*04e0*/  @!P1 BRA `(.L_x_3) ;  /* 0x00000000006c9947 */ /* 0x000fec0003800000 */
[----:B------:R-:W0:Y:S01]  /*04f0*/  LDC.64 R4, c[0x0][0x388] ;  /* 0x0000e200ff047b82 */ /* 0x000e220000000a00 */
[----:B------:R-:W1:Y:S01]  /*0500*/  LDCU.64 UR6, c[0x0][0x380] ;  /* 0x00007000ff0677ac */ /* 0x000e620008000a00 */
[----:B------:R-:W-:Y:S01]  /*0510*/  IMAD R7, R21, R17, R0 ;  /* 0x0000001115077224 */ /* 0x000fe200078e0200 */
[CC--:B------:R-:W-:Y:S02]  /*0520*/  IADD3 R3, PT, PT, R20.reuse, R21.reuse, RZ ;  /* 0x0000001514037210 */ /* 0x0c0fe40007ffe0ff */
[----:B------:R-:W-:-:S03]  /*0530*/  IADD3 R8, P1, PT, R20, R21, RZ ;  /* 0x0000001514087210 */ /* 0x000fc60007f3e0ff */
[----:B------:R-:W2:Y:S01]  /*0540*/  LDC.64 R12, c[0x0][0x380] ;  /* 0x0000e000ff0c7b82 */ /* 0x000ea20000000a00 */
[----:B0-----:R-:W-:-:S04]  /*0550*/  IMAD.WIDE R4, R7, 0x4, R4 ;  /* 0x0000000407047825 */ /* 0x001fc800078e0204 */
[----:B------:R-:W-:Y:S02]  /*0560*/  IMAD.WIDE R6, R17, 0x4, R4 ;  /* 0x0000000411067825 */ /* 0x000fe400078e0204 */
[----:B------:R-:W3:Y:S02]  /*0570*/  LDG.E R4, desc[UR4][R4.64] ;  /* 0x0000000404047981 */ /* 0x000ee4000c1e1900 */
[----:B--2---:R-:W-:Y:S01]  /*0580*/  IMAD.WIDE.U32 R12, R3, 0x4, R12 ;  /* 0x00000004030c7825 */ /* 0x004fe200078e000c */
[----:B------:R-:W-:Y:S02]  /*0590*/  IADD3.X R3, PT, PT, RZ, RZ, RZ, P1, !PT ;  /* 0x000000ffff037210 */ /* 0x000fe40000ffe4ff */
[----:B-1----:R-:W-:-:S03]  /*05a0*/  LEA R2, P1, R8, UR6, 0x2 ;  /* 0x0000000608027c11 */ /* 0x002fc6000f8210ff */
[----:B------:R-:W3:Y:S01]  /*05b0*/  LDG.E R13, desc[UR4][R12.64] ;  /* 0x000000040c0d7981 */ /* 0x000ee2000c1e1900 */
[----:B------:R-:W-:Y:S01]  /*05c0*/  LEA.HI.X R3, R8, UR7, R3, 0x2, P1 ;  /* 0x0000000708037c11 */ /* 0x000fe200088f1403 */
[C---:B------:R-:W-:Y:S02]  /*05d0*/  IMAD.WIDE R8, R17.reuse, 0x4, R6 ;  /* 0x0000000411087825 */ /* 0x040fe400078e0206 */
[----:B------:R-:W2:Y:S04]  /*05e0*/  LDG.E R6, desc[UR4][R6.64] ;  /* 0x0000000406067981 */ /* 0x000ea8000c1e1900 */
[----:B------:R-:W2:Y:S01]  /*05f0*/  LDG.E R15, desc[UR4][R2.64+0x4] ;  /* 0x00000404020f7981 */ /* 0x000ea2000c1e1900 */
[----:B------:R-:W-:-:S03]  /*0600*/  IMAD.WIDE R10, R17, 0x4, R8 ;  /* 0x00000004110a7825 */ /* 0x000fc600078e0208 */
[----:B------:R-:W4:Y:S04]  /*0610*/  LDG.E R22, desc[UR4][R8.64] ;  /* 0x0000000408167981 */ /* 0x000f28000c1e1900 */
[----:B------:R-:W4:Y:S04]  /*0620*/  LDG.E R18, desc[UR4][R2.64+0x8] ;  /* 0x0000080402127981 */ /* 0x000f28000c1e1900 */
[----:B------:R-:W5:Y:S04]  /*0630*/  LDG.E R26, desc[UR4][R2.64+0xc] ;  /* 0x00000c04021a7981 */ /* 0x000f68000c1e1900 */
[----:B------:R-:W5:Y:S01]  /*0640*/  LDG.E R10, desc[UR4][R10.64] ;  /* 0x000000040a0a7981 */ /* 0x000f62000c1e1900 */
[----:B------:R-:W-:Y:S01]  /*0650*/  IADD3 R21, PT, PT, R21, 0x4, RZ ;  /* 0x0000000415157810 */ /* 0x000fe20007ffe0ff */
[----:B---3--:R-:W-:-:S04]  /*0660*/  IMAD R24, R13, R4, R24 ;  /* 0x000000040d187224 */ /* 0x008fc800078e0218 */
[----:B--2---:R-:W-:-:S04]  /*0670*/  IMAD R15, R15, R6, R24 ;  /* 0x000000060f0f7224 */ /* 0x004fc800078e0218 */
[----:B----4-:R-:W-:-:S04]  /*0680*/  IMAD R15, R18, R22, R15 ;  /* 0x00000016120f7224 */ /* 0x010fc800078e020f */
[----:B-----5:R-:W-:-:S07]  /*0690*/  IMAD R24, R26, R10, R15 ;  /* 0x0000000a1a187224 */ /* 0x020fce00078e020f */
.L_x_3:
[----:B------:R-:W-:Y:S05]  /*06a0*/  @!P0 BRA `(.L_x_0) ;  /* 0x00000000007c8947 */ /* 0x000fea0003800000 */
[----:B------:R-:W-:Y:S01]  /*06b0*/  ISETP.NE.AND P1, PT, R14, 0x1, PT ;  /* 0x000000010e00780c */ /* 0x000fe20003f25270 */
[----:B------:R-:W0:Y:S01]  /*06c0*/  LDC.64 R10, c[0x0][0x380] ;  /* 0x0000e000ff0a7b82 */ /* 0x000e220000000a00 */
[----:B------:R-:W-:-:S04]  /*06d0*/  LOP3.LUT R19, R19, 0x1, RZ, 0xc0, !PT ;  /* 0x0000000113137812 */ /* 0x000fc800078ec0ff */
[----:B------:R-:W-:-:S03]  /*06e0*/  ISETP.NE.U32.AND P0, PT, R19, 0x1, PT ;  /* 0x000000011300780c */ /* 0x000fc60003f05070 */
[----:B------:R-:W1:Y:S04]  /*06f0*/  LDC.64 R8, c[0x0][0x388] ;  /* 0x0000e200ff087b82 */ /* 0x000e680000000a00 */
[CC--:B------:R-:W-:Y:S02]  /*0700*/  @P1 IADD3 R13, PT, PT, R20.reuse, R21.reuse, RZ ;  /* 0x00000015140d1210 */ /* 0x0c0fe40007ffe0ff */
[----:B------:R-:W-:Y:S02]  /*0710*/  @P1 IADD3 R12, P2, PT, R20, R21, RZ ;  /* 0x00000015140c1210 */ /* 0x000fe40007f5e0ff */
[----:B------:R-:W2:Y:S02]  /*0720*/  @P1 LDC.64 R2, c[0x0][0x380] ;  /* 0x0000e000ff021b82 */ /* 0x000ea40000000a00 */
[----:B------:R-:W-:-:S06]  /*0730*/  @P1 IADD3.X R14, PT, PT, RZ, RZ, RZ, P2, !PT ;  /* 0x000000ffff0e1210 */ /* 0x000fcc00017fe4ff */
[----:B------:R-:W3:Y:S01]  /*0740*/  LDC.64 R4, c[0x0][0x380] ;  /* 0x0000e000ff047b82 */ /* 0x000ee20000000a00 */
[----:B0-----:R-:W-:-:S04]  /*0750*/  @P1 IMAD.WIDE.U32 R10, R13, 0x4, R10 ;  /* 0x000000040d0a1825 */ /* 0x001fc800078e000a */
[C---:B------:R-:W-:Y:S01]  /*0760*/  @P1 IMAD R13, R21.reuse, R17, R0 ;  /* 0x00000011150d1224 */ /* 0x040fe200078e0200 */
[----:B------:R-:W-:Y:S01]  /*0770*/  @P1 IADD3 R21, PT, PT, R21, 0x2, RZ ;  /* 0x0000000215151810 */ /* 0x000fe20007ffe0ff */
[----:B------:R-:W4:Y:S01]  /*0780*/  @P1 LDG.E R11, desc[UR4][R10.64] ;  /* 0x000000040a0b1981 */ /* 0x000f22000c1e1900 */
[----:B------:R-:W0:Y:S01]  /*0790*/  LDC.64 R6, c[0x0][0x388] ;  /* 0x0000e200ff067b82 */ /* 0x000e220000000a00 */
[----:B-1----:R-:W-:Y:S01]  /*07a0*/  @P1 IMAD.WIDE R8, R13, 0x4, R8 ;  /* 0x000000040d081825 */ /* 0x002fe200078e0208 */
[----:B------:R-:W-:Y:S02]  /*07b0*/  @!P0 IADD3 R15, PT, PT, R20, R21, RZ ;  /* 0x00000015140f8210 */ /* 0x000fe40007ffe0ff */
[----:B--2---:R-:W-:Y:S01]  /*07c0*/  @P1 LEA R2, P2, R12, R2, 0x2 ;  /* 0x000000020c021211 */ /* 0x004fe200078410ff */
[----:B------:R-:W-:-:S03]  /*07d0*/  @!P0 IMAD R21, R21, R17, R0 ;  /* 0x0000001115158224 */ /* 0x000fc600078e0200 */
[----:B------:R-:W-:Y:S01]  /*07e0*/  @P1 LEA.HI.X R3, R12, R3, R14, 0x2, P2 ;  /* 0x000000030c031211 */ /* 0x000fe200010f140e */
[----:B------:R-:W-:Y:S01]  /*07f0*/  @P1 IMAD.WIDE R12, R17, 0x4, R8 ;  /* 0x00000004110c1825 */ /* 0x000fe200078e0208 */
[----:B------:R-:W4:Y:S03]  /*0800*/  @P1 LDG.E R14, desc[UR4][R8.64] ;  /* 0x00000004080e1981 */ /* 0x000f26000c1e1900 */
[----:B---3--:R-:W-:Y:S01]  /*0810*/  @!P0 IMAD.WIDE.U32 R4, R15, 0x4, R4 ;  /* 0x000000040f048825 */ /* 0x008fe200078e0004 */
[----:B------:R-:W2:Y:S04]  /*0820*/  @P1 LDG.E R2, desc[UR4][R2.64+0x4] ;  /* 0x0000040402021981 */ /* 0x000ea8000c1e1900 */
[----:B------:R-:W2:Y:S01]  /*0830*/  @P1 LDG.E R12, desc[UR4][R12.64] ;  /* 0x000000040c0c1981 */ /* 0x000ea2000c1e1900 */
[----:B0-----:R-:W-:-:S03]  /*0840*/  @!P0 IMAD.WIDE R6, R21, 0x4, R6 ;  /* 0x0000000415068825 */ /* 0x001fc600078e0206 */
[----:B------:R-:W3:Y:S04]  /*0850*/  @!P0 LDG.E R5, desc[UR4][R4.64] ;  /* 0x0000000404058981 */ /* 0x000ee8000c1e1900 */
[----:B------:R-:W3:Y:S01]  /*0860*/  @!P0 LDG.E R6, desc[UR4][R6.64] ;  /* 0x0000000406068981 */ /* 0x000ee2000c1e1900 */
[----:B----4-:R-:W-:-:S04]  /*0870*/  @P1 IMAD R11, R11, R14, R24 ;  /* 0x0000000e0b0b1224 */ /* 0x010fc800078e0218 */
[----:B--2---:R-:W-:-:S04]  /*0880*/  @P1 IMAD R24, R2, R12, R11 ;  /* 0x0000000c02181224 */ /* 0x004fc800078e020b */
[----:B---3--:R-:W-:-:S07]  /*0890*/  @!P0 IMAD R24, R5, R6, R24 ;  /* 0x0000000605188224 */ /* 0x008fce00078e0218 */
.L_x_0:
[----:B------:R-:W0:Y:S01]  /*08a0*/  LDC.64 R2, c[0x0][0x390] ;  /* 0x0000e400ff027b82 */ /* 0x000e220000000a00 */
[----:B------:R-:W-:-:S04]  /*08b0*/  IMAD R17, R16, R17, R0 ;  /* 0x0000001110117224 */ /* 0x000fc800078e0200 */
[----:B0-----:R-:W-:-:S05]  /*08c0*/  IMAD.WIDE R2, R17, 0x4, R2 ;  /* 0x0000000411027825 */ /* 0x001fca00078e0202 */
[----:B------:R-:W-:Y:S01]  /*08d0*/  STG.E desc[UR4][R2.64], R24 ;  /* 0x0000001802007986 */ /* 0x000fe2000c101904 */
[----:B------:R-:W-:Y:S05]  /*08e0*/  EXIT ;  /* 0x000000000000794d */ /* 0x000fea0003800000 */
.L_x_4:
[----:B------:R-:W-:-:S00]  /*08f0*/  BRA `(.L_x_4) ;  /* 0xfffffffc00fc7947 */ /* 0x000fc0000383ffff */
[----:B------:R-:W-:-:S00]  /*0900*/  NOP ;  /* 0x0000000000007918 */ /* 0x000fc00000000000 */
[----:B------:R-:W-:-:S00]  /*0910*/  NOP ;  /* 0x0000000000007918 */ /* 0x000fc00000000000 */
[----:B------:R-:W-:-:S00]  /*0920*/  NOP ;  /* 0x0000000000007918 */ /* 0x000fc00000000000 */
[----:B------:R-:W-:-:S00]  /*0930*/  NOP ;  /* 0x0000000000007918 */ /* 0x000fc00000000000 */
[----:B------:R-:W-:-:S00]  /*0940*/  NOP ;  /* 0x0000000000007918 */ /* 0x000fc00000000000 */
[----:B------:R-:W-:-:S00]  /*0950*/  NOP ;  /* 0x0000000000007918 */ /* 0x000fc00000000000 */
[----:B------:R-:W-:-:S00]  /*0960*/  NOP ;  /* 0x0000000000007918 */ /* 0x000fc00000000000 */
[----:B------:R-:W-:-:S00]  /*0970*/  NOP ;  /* 0x0000000000007918 */ /* 0x000fc00000000000 */
.L_x_5:


//--------------------- .nv.shared.reserved.0     --------------------------
	.section	.nv.shared.reserved.0,"aw",@nobits
	.weak		__nv_reservedSMEM_offset_0_alias
	.size		__nv_reservedSMEM_offset_0_alias, 0, 64
	.other		__nv_reservedSMEM_offset_0_alias,@"STO_CUDA_RESERVED_SHARED STV_DEFAULT"
__nv_reservedSMEM_offset_0_alias:
	.zero		0
	.zero		64


//--------------------- .nv.constant0._Z14multiplyMatrixPiS_S_iii --------------------------
	.section	.nv.constant0._Z14multiplyMatrixPiS_S_iii,"a",@progbits
	.sectionflags	@""
	.align	4
.nv.constant0._Z14multiplyMatrixPiS_S_iii:
	.zero		932


//--------------------- SYMBOLS --------------------------

	.type		.nv.reservedSmem.offset0,@object
	.size		.nv.reservedSmem.offset0,0x4
